//
// Generated by NVIDIA NVVM Compiler
//
// Compiler Build ID: CL-36424714
// Cuda compilation tools, release 13.0, V13.0.88
// Based on NVVM 20.0.0
//

.version 9.0
.target sm_100
.address_size 64

	// .globl	_Z17vectorAddNoUnrollPKfS0_Pfi

.visible .entry _Z17vectorAddNoUnrollPKfS0_Pfi(
	.param .u64 .ptr .align 1 _Z17vectorAddNoUnrollPKfS0_Pfi_param_0,
	.param .u64 .ptr .align 1 _Z17vectorAddNoUnrollPKfS0_Pfi_param_1,
	.param .u64 .ptr .align 1 _Z17vectorAddNoUnrollPKfS0_Pfi_param_2,
	.param .u32 _Z17vectorAddNoUnrollPKfS0_Pfi_param_3
)
{
	.reg .pred 	%p<2>;
	.reg .b32 	%r<6>;
	.reg .b32 	%f<104>;
	.reg .b64 	%rd<11>;

	ld.param.u64 	%rd1, [_Z17vectorAddNoUnrollPKfS0_Pfi_param_0];
	ld.param.u64 	%rd2, [_Z17vectorAddNoUnrollPKfS0_Pfi_param_1];
	ld.param.u64 	%rd3, [_Z17vectorAddNoUnrollPKfS0_Pfi_param_2];
	ld.param.u32 	%r2, [_Z17vectorAddNoUnrollPKfS0_Pfi_param_3];
	mov.u32 	%r3, %ntid.x;
	mov.u32 	%r4, %ctaid.x;
	mov.u32 	%r5, %tid.x;
	mad.lo.s32 	%r1, %r3, %r4, %r5;
	setp.ge.s32 	%p1, %r1, %r2;
	@%p1 bra 	$L__BB0_2;
	cvta.to.global.u64 	%rd4, %rd3;
	cvta.to.global.u64 	%rd5, %rd1;
	cvta.to.global.u64 	%rd6, %rd2;
	mul.wide.s32 	%rd7, %r1, 4;
	add.s64 	%rd8, %rd5, %rd7;
	ld.global.f32 	%f1, [%rd8];
	add.s64 	%rd9, %rd6, %rd7;
	ld.global.f32 	%f2, [%rd9];
	add.f32 	%f3, %f1, %f2;
	add.f32 	%f4, %f3, 0f00000000;
	add.f32 	%f5, %f4, %f3;
	add.f32 	%f6, %f5, %f3;
	add.f32 	%f7, %f6, %f3;
	add.f32 	%f8, %f7, %f3;
	add.f32 	%f9, %f8, %f3;
	add.f32 	%f10, %f9, %f3;
	add.f32 	%f11, %f10, %f3;
	add.f32 	%f12, %f11, %f3;
	add.f32 	%f13, %f12, %f3;
	add.f32 	%f14, %f13, %f3;
	add.f32 	%f15, %f14, %f3;
	add.f32 	%f16, %f15, %f3;
	add.f32 	%f17, %f16, %f3;
	add.f32 	%f18, %f17, %f3;
	add.f32 	%f19, %f18, %f3;
	add.f32 	%f20, %f19, %f3;
	add.f32 	%f21, %f20, %f3;
	add.f32 	%f22, %f21, %f3;
	add.f32 	%f23, %f22, %f3;
	add.f32 	%f24, %f23, %f3;
	add.f32 	%f25, %f24, %f3;
	add.f32 	%f26, %f25, %f3;
	add.f32 	%f27, %f26, %f3;
	add.f32 	%f28, %f27, %f3;
	add.f32 	%f29, %f28, %f3;
	add.f32 	%f30, %f29, %f3;
	add.f32 	%f31, %f30, %f3;
	add.f32 	%f32, %f31, %f3;
	add.f32 	%f33, %f32, %f3;
	add.f32 	%f34, %f33, %f3;
	add.f32 	%f35, %f34, %f3;
	add.f32 	%f36, %f35, %f3;
	add.f32 	%f37, %f36, %f3;
	add.f32 	%f38, %f37, %f3;
	add.f32 	%f39, %f38, %f3;
	add.f32 	%f40, %f39, %f3;
	add.f32 	%f41, %f40, %f3;
	add.f32 	%f42, %f41, %f3;
	add.f32 	%f43, %f42, %f3;
	add.f32 	%f44, %f43, %f3;
	add.f32 	%f45, %f44, %f3;
	add.f32 	%f46, %f45, %f3;
	add.f32 	%f47, %f46, %f3;
	add.f32 	%f48, %f47, %f3;
	add.f32 	%f49, %f48, %f3;
	add.f32 	%f50, %f49, %f3;
	add.f32 	%f51, %f50, %f3;
	add.f32 	%f52, %f51, %f3;
	add.f32 	%f53, %f52, %f3;
	add.f32 	%f54, %f53, %f3;
	add.f32 	%f55, %f54, %f3;
	add.f32 	%f56, %f55, %f3;
	add.f32 	%f57, %f56, %f3;
	add.f32 	%f58, %f57, %f3;
	add.f32 	%f59, %f58, %f3;
	add.f32 	%f60, %f59, %f3;
	add.f32 	%f61, %f60, %f3;
	add.f32 	%f62, %f61, %f3;
	add.f32 	%f63, %f62, %f3;
	add.f32 	%f64, %f63, %f3;
	add.f32 	%f65, %f64, %f3;
	add.f32 	%f66, %f65, %f3;
	add.f32 	%f67, %f66, %f3;
	add.f32 	%f68, %f67, %f3;
	add.f32 	%f69, %f68, %f3;
	add.f32 	%f70, %f69, %f3;
	add.f32 	%f71, %f70, %f3;
	add.f32 	%f72, %f71, %f3;
	add.f32 	%f73, %f72, %f3;
	add.f32 	%f74, %f73, %f3;
	add.f32 	%f75, %f74, %f3;
	add.f32 	%f76, %f75, %f3;
	add.f32 	%f77, %f76, %f3;
	add.f32 	%f78, %f77, %f3;
	add.f32 	%f79, %f78, %f3;
	add.f32 	%f80, %f79, %f3;
	add.f32 	%f81, %f80, %f3;
	add.f32 	%f82, %f81, %f3;
	add.f32 	%f83, %f82, %f3;
	add.f32 	%f84, %f83, %f3;
	add.f32 	%f85, %f84, %f3;
	add.f32 	%f86, %f85, %f3;
	add.f32 	%f87, %f86, %f3;
	add.f32 	%f88, %f87, %f3;
	add.f32 	%f89, %f88, %f3;
	add.f32 	%f90, %f89, %f3;
	add.f32 	%f91, %f90, %f3;
	add.f32 	%f92, %f91, %f3;
	add.f32 	%f93, %f92, %f3;
	add.f32 	%f94, %f93, %f3;
	add.f32 	%f95, %f94, %f3;
	add.f32 	%f96, %f95, %f3;
	add.f32 	%f97, %f96, %f3;
	add.f32 	%f98, %f97, %f3;
	add.f32 	%f99, %f98, %f3;
	add.f32 	%f100, %f99, %f3;
	add.f32 	%f101, %f100, %f3;
	add.f32 	%f102, %f101, %f3;
	add.f32 	%f103, %f102, %f3;
	add.s64 	%rd10, %rd4, %rd7;
	st.global.f32 	[%rd10], %f103;
$L__BB0_2:
	ret;

}
	// .globl	_Z15vectorAddUnrollPKfS0_Pfi
.visible .entry _Z15vectorAddUnrollPKfS0_Pfi(
	.param .u64 .ptr .align 1 _Z15vectorAddUnrollPKfS0_Pfi_param_0,
	.param .u64 .ptr .align 1 _Z15vectorAddUnrollPKfS0_Pfi_param_1,
	.param .u64 .ptr .align 1 _Z15vectorAddUnrollPKfS0_Pfi_param_2,
	.param .u32 _Z15vectorAddUnrollPKfS0_Pfi_param_3
)
{
	.reg .pred 	%p<2>;
	.reg .b32 	%r<6>;
	.reg .b32 	%f<104>;
	.reg .b64 	%rd<11>;

	ld.param.u64 	%rd1, [_Z15vectorAddUnrollPKfS0_Pfi_param_0];
	ld.param.u64 	%rd2, [_Z15vectorAddUnrollPKfS0_Pfi_param_1];
	ld.param.u64 	%rd3, [_Z15vectorAddUnrollPKfS0_Pfi_param_2];
	ld.param.u32 	%r2, [_Z15vectorAddUnrollPKfS0_Pfi_param_3];
	mov.u32 	%r3, %ntid.x;
	mov.u32 	%r4, %ctaid.x;
	mov.u32 	%r5, %tid.x;
	mad.lo.s32 	%r1, %r3, %r4, %r5;
	setp.ge.s32 	%p1, %r1, %r2;
	@%p1 bra 	$L__BB1_2;
	cvta.to.global.u64 	%rd4, %rd3;
	cvta.to.global.u64 	%rd5, %rd1;
	cvta.to.global.u64 	%rd6, %rd2;
	mul.wide.s32 	%rd7, %r1, 4;
	add.s64 	%rd8, %rd5, %rd7;
	ld.global.f32 	%f1, [%rd8];
	add.s64 	%rd9, %rd6, %rd7;
	ld.global.f32 	%f2, [%rd9];
	add.f32 	%f3, %f1, %f2;
	add.f32 	%f4, %f3, 0f00000000;
	add.f32 	%f5, %f4, %f3;
	add.f32 	%f6, %f5, %f3;
	add.f32 	%f7, %f6, %f3;
	add.f32 	%f8, %f7, %f3;
	add.f32 	%f9, %f8, %f3;
	add.f32 	%f10, %f9, %f3;
	add.f32 	%f11, %f10, %f3;
	add.f32 	%f12, %f11, %f3;
	add.f32 	%f13, %f12, %f3;
	add.f32 	%f14, %f13, %f3;
	add.f32 	%f15, %f14, %f3;
	add.f32 	%f16, %f15, %f3;
	add.f32 	%f17, %f16, %f3;
	add.f32 	%f18, %f17, %f3;
	add.f32 	%f19, %f18, %f3;
	add.f32 	%f20, %f19, %f3;
	add.f32 	%f21, %f20, %f3;
	add.f32 	%f22, %f21, %f3;
	add.f32 	%f23, %f22, %f3;
	add.f32 	%f24, %f23, %f3;
	add.f32 	%f25, %f24, %f3;
	add.f32 	%f26, %f25, %f3;
	add.f32 	%f27, %f26, %f3;
	add.f32 	%f28, %f27, %f3;
	add.f32 	%f29, %f28, %f3;
	add.f32 	%f30, %f29, %f3;
	add.f32 	%f31, %f30, %f3;
	add.f32 	%f32, %f31, %f3;
	add.f32 	%f33, %f32, %f3;
	add.f32 	%f34, %f33, %f3;
	add.f32 	%f35, %f34, %f3;
	add.f32 	%f36, %f35, %f3;
	add.f32 	%f37, %f36, %f3;
	add.f32 	%f38, %f37, %f3;
	add.f32 	%f39, %f38, %f3;
	add.f32 	%f40, %f39, %f3;
	add.f32 	%f41, %f40, %f3;
	add.f32 	%f42, %f41, %f3;
	add.f32 	%f43, %f42, %f3;
	add.f32 	%f44, %f43, %f3;
	add.f32 	%f45, %f44, %f3;
	add.f32 	%f46, %f45, %f3;
	add.f32 	%f47, %f46, %f3;
	add.f32 	%f48, %f47, %f3;
	add.f32 	%f49, %f48, %f3;
	add.f32 	%f50, %f49, %f3;
	add.f32 	%f51, %f50, %f3;
	add.f32 	%f52, %f51, %f3;
	add.f32 	%f53, %f52, %f3;
	add.f32 	%f54, %f53, %f3;
	add.f32 	%f55, %f54, %f3;
	add.f32 	%f56, %f55, %f3;
	add.f32 	%f57, %f56, %f3;
	add.f32 	%f58, %f57, %f3;
	add.f32 	%f59, %f58, %f3;
	add.f32 	%f60, %f59, %f3;
	add.f32 	%f61, %f60, %f3;
	add.f32 	%f62, %f61, %f3;
	add.f32 	%f63, %f62, %f3;
	add.f32 	%f64, %f63, %f3;
	add.f32 	%f65, %f64, %f3;
	add.f32 	%f66, %f65, %f3;
	add.f32 	%f67, %f66, %f3;
	add.f32 	%f68, %f67, %f3;
	add.f32 	%f69, %f68, %f3;
	add.f32 	%f70, %f69, %f3;
	add.f32 	%f71, %f70, %f3;
	add.f32 	%f72, %f71, %f3;
	add.f32 	%f73, %f72, %f3;
	add.f32 	%f74, %f73, %f3;
	add.f32 	%f75, %f74, %f3;
	add.f32 	%f76, %f75, %f3;
	add.f32 	%f77, %f76, %f3;
	add.f32 	%f78, %f77, %f3;
	add.f32 	%f79, %f78, %f3;
	add.f32 	%f80, %f79, %f3;
	add.f32 	%f81, %f80, %f3;
	add.f32 	%f82, %f81, %f3;
	add.f32 	%f83, %f82, %f3;
	add.f32 	%f84, %f83, %f3;
	add.f32 	%f85, %f84, %f3;
	add.f32 	%f86, %f85, %f3;
	add.f32 	%f87, %f86, %f3;
	add.f32 	%f88, %f87, %f3;
	add.f32 	%f89, %f88, %f3;
	add.f32 	%f90, %f89, %f3;
	add.f32 	%f91, %f90, %f3;
	add.f32 	%f92, %f91, %f3;
	add.f32 	%f93, %f92, %f3;
	add.f32 	%f94, %f93, %f3;
	add.f32 	%f95, %f94, %f3;
	add.f32 	%f96, %f95, %f3;
	add.f32 	%f97, %f96, %f3;
	add.f32 	%f98, %f97, %f3;
	add.f32 	%f99, %f98, %f3;
	add.f32 	%f100, %f99, %f3;
	add.f32 	%f101, %f100, %f3;
	add.f32 	%f102, %f101, %f3;
	add.f32 	%f103, %f102, %f3;
	add.s64 	%rd10, %rd4, %rd7;
	st.global.f32 	[%rd10], %f103;
$L__BB1_2:
	ret;

}


// ===== COMPILED SASS (sm_100) =====

	.target	sm_100

	.elftype	@"ET_EXEC"


//--------------------- .note.nv.tkinfo           --------------------------
	.section	.note.nv.tkinfo,"",@"SHT_NOTE"
	.sectionflags	@"SHF_NOTE_NV_TKINFO"
	.tkinfo
        /*0018*/ 	.word	0x00000002
        /*0030*/ 	.string	""
        /*0030*/ 	.string	"ptxas"
        /*0030*/ 	.string	"Cuda compilation tools, release 13.0, V13.0.88"
        /*0030*/ 	.string	"Build cuda_13.0.r13.0/compiler.36424714_0"
        /*0030*/ 	.string	"-arch sm_100 -m 64 "



//--------------------- .note.nv.cuinfo           --------------------------
	.section	.note.nv.cuinfo,"",@"SHT_NOTE"
	.sectionflags	@"SHF_NOTE_NV_CUINFO"
        /*0018*/ 	.short	0x0002
        /*001a*/ 	.short	0x0064
        /*001c*/ 	.short	0x0082
	.zero		2


//--------------------- .nv.info                  --------------------------
	.section	.nv.info,"",@"SHT_CUDA_INFO"
	.align	4


	//----- nvinfo : EIATTR_REGCOUNT
	.align		4
        /*0000*/ 	.byte	0x04, 0x2f
        /*0002*/ 	.short	(.L_1 - .L_0)
	.align		4
.L_0:
        /*0004*/ 	.word	index@(_Z17vectorAddNoUnrollPKfS0_Pfi)
        /*0008*/ 	.word	0x0000000a


	//----- nvinfo : EIATTR_FRAME_SIZE
	.align		4
.L_1:
        /*000c*/ 	.byte	0x04, 0x11
        /*000e*/ 	.short	(.L_3 - .L_2)
	.align		4
.L_2:
        /*0010*/ 	.word	index@(_Z17vectorAddNoUnrollPKfS0_Pfi)
        /*0014*/ 	.word	0x00000000


	//----- nvinfo : EIATTR_REGCOUNT
	.align		4
.L_3:
        /*0018*/ 	.byte	0x04, 0x2f
        /*001a*/ 	.short	(.L_5 - .L_4)
	.align		4
.L_4:
        /*001c*/ 	.word	index@(_Z15vectorAddUnrollPKfS0_Pfi)
        /*0020*/ 	.word	0x0000000a


	//----- nvinfo : EIATTR_FRAME_SIZE
	.align		4
.L_5:
        /*0024*/ 	.byte	0x04, 0x11
        /*0026*/ 	.short	(.L_7 - .L_6)
	.align		4
.L_6:
        /*0028*/ 	.word	index@(_Z15vectorAddUnrollPKfS0_Pfi)
        /*002c*/ 	.word	0x00000000


	//----- nvinfo : EIATTR_MIN_STACK_SIZE
	.align		4
.L_7:
        /*0030*/ 	.byte	0x04, 0x12
        /*0032*/ 	.short	(.L_9 - .L_8)
	.align		4
.L_8:
        /*0034*/ 	.word	index@(_Z15vectorAddUnrollPKfS0_Pfi)
        /*0038*/ 	.word	0x00000000


	//----- nvinfo : EIATTR_MIN_STACK_SIZE
	.align		4
.L_9:
        /*003c*/ 	.byte	0x04, 0x12
        /*003e*/ 	.short	(.L_11 - .L_10)
	.align		4
.L_10:
        /*0040*/ 	.word	index@(_Z17vectorAddNoUnrollPKfS0_Pfi)
        /*0044*/ 	.word	0x00000000
.L_11:


//--------------------- .nv.compat                --------------------------
	.section	.nv.compat,"",@"SHT_CUDA_COMPAT_INFO"
	.align	4
        /*0000*/ 	.byte	0x02, 0x09, 0x00, 0x00, 0x02, 0x02, 0x01, 0x00, 0x02, 0x05, 0x05, 0x00, 0x03, 0x07, 0x01, 0x01
        /*0010*/ 	.byte	0x02, 0x03, 0x00, 0x00, 0x02, 0x06, 0x01, 0x00, 0x04, 0x0b, 0x08, 0x00, 0x09, 0x00, 0x00, 0x00
        /*0020*/ 	.byte	0x00, 0x00, 0x00, 0x00


//--------------------- .nv.info._Z15vectorAddUnrollPKfS0_Pfi --------------------------
	.section	.nv.info._Z15vectorAddUnrollPKfS0_Pfi,"",@"SHT_CUDA_INFO"
	.sectionflags	@""
	.align	4


	//----- nvinfo : EIATTR_CUDA_API_VERSION
	.align		4
        /*0000*/ 	.byte	0x04, 0x37
        /*0002*/ 	.short	(.L_13 - .L_12)
.L_12:
        /*0004*/ 	.word	0x00000082


	//----- nvinfo : EIATTR_KPARAM_INFO
	.align		4
.L_13:
        /*0008*/ 	.byte	0x04, 0x17
        /*000a*/ 	.short	(.L_15 - .L_14)
.L_14:
        /*000c*/ 	.word	0x00000000
        /*0010*/ 	.short	0x0003
        /*0012*/ 	.short	0x0018
        /*0014*/ 	.byte	0x00, 0xf0, 0x11, 0x00


	//----- nvinfo : EIATTR_KPARAM_INFO
	.align		4
.L_15:
        /*0018*/ 	.byte	0x04, 0x17
        /*001a*/ 	.short	(.L_17 - .L_16)
.L_16:
        /*001c*/ 	.word	0x00000000
        /*0020*/ 	.short	0x0002
        /*0022*/ 	.short	0x0010
        /*0024*/ 	.byte	0x00, 0xf5, 0x21, 0x00


	//----- nvinfo : EIATTR_KPARAM_INFO
	.align		4
.L_17:
        /*0028*/ 	.byte	0x04, 0x17
        /*002a*/ 	.short	(.L_19 - .L_18)
.L_18:
        /*002c*/ 	.word	0x00000000
        /*0030*/ 	.short	0x0001
        /*0032*/ 	.short	0x0008
        /*0034*/ 	.byte	0x00, 0xf5, 0x21, 0x00


	//----- nvinfo : EIATTR_KPARAM_INFO
	.align		4
.L_19:
        /*0038*/ 	.byte	0x04, 0x17
        /*003a*/ 	.short	(.L_21 - .L_20)
.L_20:
        /*003c*/ 	.word	0x00000000
        /*0040*/ 	.short	0x0000
        /*0042*/ 	.short	0x0000
        /*0044*/ 	.byte	0x00, 0xf5, 0x21, 0x00


	//----- nvinfo : EIATTR_SPARSE_MMA_MASK
	.align		4
.L_21:
        /*0048*/ 	.byte	0x03, 0x50
        /*004a*/ 	.short	0x0000


	//----- nvinfo : EIATTR_MAXREG_COUNT
	.align		4
        /*004c*/ 	.byte	0x03, 0x1b
        /*004e*/ 	.short	0x00ff


	//----- nvinfo : EIATTR_MERCURY_ISA_VERSION
	.align		4
        /*0050*/ 	.byte	0x03, 0x5f
        /*0052*/ 	.short	0x0101


	//----- nvinfo : EIATTR_VRC_CTA_INIT_COUNT
	.align		4
        /*0054*/ 	.byte	0x02, 0x4a
	.zero		1
	.zero		1


	//----- nvinfo : EIATTR_EXIT_INSTR_OFFSETS
	.align		4
        /*0058*/ 	.byte	0x04, 0x1c
        /*005a*/ 	.short	(.L_23 - .L_22)


	//   ....[0]....
.L_22:
        /*005c*/ 	.word	0x00000070


	//   ....[1]....
        /*0060*/ 	.word	0x00000770


	//----- nvinfo : EIATTR_CBANK_PARAM_SIZE
	.align		4
.L_23:
        /*0064*/ 	.byte	0x03, 0x19
        /*0066*/ 	.short	0x001c


	//----- nvinfo : EIATTR_PARAM_CBANK
	.align		4
        /*0068*/ 	.byte	0x04, 0x0a
        /*006a*/ 	.short	(.L_25 - .L_24)
	.align		4
.L_24:
        /*006c*/ 	.word	index@(.nv.constant0._Z15vectorAddUnrollPKfS0_Pfi)
        /*0070*/ 	.short	0x0380
        /*0072*/ 	.short	0x001c


	//----- nvinfo : EIATTR_SW_WAR
	.align		4
.L_25:
        /*0074*/ 	.byte	0x04, 0x36
        /*0076*/ 	.short	(.L_27 - .L_26)
.L_26:
        /*0078*/ 	.word	0x00000008
.L_27:


//--------------------- .nv.info._Z17vectorAddNoUnrollPKfS0_Pfi --------------------------
	.section	.nv.info._Z17vectorAddNoUnrollPKfS0_Pfi,"",@"SHT_CUDA_INFO"
	.sectionflags	@""
	.align	4


	//----- nvinfo : EIATTR_CUDA_API_VERSION
	.align		4
        /*0000*/ 	.byte	0x04, 0x37
        /*0002*/ 	.short	(.L_29 - .L_28)
.L_28:
        /*0004*/ 	.word	0x00000082


	//----- nvinfo : EIATTR_KPARAM_INFO
	.align		4
.L_29:
        /*0008*/ 	.byte	0x04, 0x17
        /*000a*/ 	.short	(.L_31 - .L_30)
.L_30:
        /*000c*/ 	.word	0x00000000
        /*0010*/ 	.short	0x0003
        /*0012*/ 	.short	0x0018
        /*0014*/ 	.byte	0x00, 0xf0, 0x11, 0x00


	//----- nvinfo : EIATTR_KPARAM_INFO
	.align		4
.L_31:
        /*0018*/ 	.byte	0x04, 0x17
        /*001a*/ 	.short	(.L_33 - .L_32)
.L_32:
        /*001c*/ 	.word	0x00000000
        /*0020*/ 	.short	0x0002
        /*0022*/ 	.short	0x0010
        /*0024*/ 	.byte	0x00, 0xf5, 0x21, 0x00


	//----- nvinfo : EIATTR_KPARAM_INFO
	.align		4
.L_33:
        /*0028*/ 	.byte	0x04, 0x17
        /*002a*/ 	.short	(.L_35 - .L_34)
.L_34:
        /*002c*/ 	.word	0x00000000
        /*0030*/ 	.short	0x0001
        /*0032*/ 	.short	0x0008
        /*0034*/ 	.byte	0x00, 0xf5, 0x21, 0x00


	//----- nvinfo : EIATTR_KPARAM_INFO
	.align		4
.L_35:
        /*0038*/ 	.byte	0x04, 0x17
        /*003a*/ 	.short	(.L_37 - .L_36)
.L_36:
        /*003c*/ 	.word	0x00000000
        /*0040*/ 	.short	0x0000
        /*0042*/ 	.short	0x0000
        /*0044*/ 	.byte	0x00, 0xf5, 0x21, 0x00


	//----- nvinfo : EIATTR_SPARSE_MMA_MASK
	.align		4
.L_37:
        /*0048*/ 	.byte	0x03, 0x50
        /*004a*/ 	.short	0x0000


	//----- nvinfo : EIATTR_MAXREG_COUNT
	.align		4
        /*004c*/ 	.byte	0x03, 0x1b
        /*004e*/ 	.short	0x00ff


	//----- nvinfo : EIATTR_MERCURY_ISA_VERSION
	.align		4
        /*0050*/ 	.byte	0x03, 0x5f
        /*0052*/ 	.short	0x0101


	//----- nvinfo : EIATTR_VRC_CTA_INIT_COUNT
	.align		4
        /*0054*/ 	.byte	0x02, 0x4a
	.zero		1
	.zero		1


	//----- nvinfo : EIATTR_EXIT_INSTR_OFFSETS
	.align		4
        /*0058*/ 	.byte	0x04, 0x1c
        /*005a*/ 	.short	(.L_39 - .L_38)


	//   ....[0]....
.L_38:
        /*005c*/ 	.word	0x00000070


	//   ....[1]....
        /*0060*/ 	.word	0x00000770


	//----- nvinfo : EIATTR_CBANK_PARAM_SIZE
	.align		4
.L_39:
        /*0064*/ 	.byte	0x03, 0x19
        /*0066*/ 	.short	0x001c


	//----- nvinfo : EIATTR_PARAM_CBANK
	.align		4
        /*0068*/ 	.byte	0x04, 0x0a
        /*006a*/ 	.short	(.L_41 - .L_40)
	.align		4
.L_40:
        /*006c*/ 	.word	index@(.nv.constant0._Z17vectorAddNoUnrollPKfS0_Pfi)
        /*0070*/ 	.short	0x0380
        /*0072*/ 	.short	0x001c


	//----- nvinfo : EIATTR_SW_WAR
	.align		4
.L_41:
        /*0074*/ 	.byte	0x04, 0x36
        /*0076*/ 	.short	(.L_43 - .L_42)
.L_42:
        /*0078*/ 	.word	0x00000008
.L_43:


//--------------------- .nv.callgraph             --------------------------
	.section	.nv.callgraph,"",@"SHT_CUDA_CALLGRAPH"
	.align	4
	.sectionentsize	8
	.align		4
        /*0000*/ 	.word	0x00000000
	.align		4
        /*0004*/ 	.word	0xffffffff
	.align		4
        /*0008*/ 	.word	0x00000000
	.align		4
        /*000c*/ 	.word	0xfffffffe
	.align		4
        /*0010*/ 	.word	0x00000000
	.align		4
        /*0014*/ 	.word	0xfffffffd
	.align		4
        /*0018*/ 	.word	0x00000000
	.align		4
        /*001c*/ 	.word	0xfffffffc


//--------------------- .text._Z15vectorAddUnrollPKfS0_Pfi --------------------------
	.section	.text._Z15vectorAddUnrollPKfS0_Pfi,"ax",@progbits
	.align	128
        .global         _Z15vectorAddUnrollPKfS0_Pfi
        .type           _Z15vectorAddUnrollPKfS0_Pfi,@function
        .size           _Z15vectorAddUnrollPKfS0_Pfi,(.L_x_2 - _Z15vectorAddUnrollPKfS0_Pfi)
        .other          _Z15vectorAddUnrollPKfS0_Pfi,@"STO_CUDA_ENTRY STV_DEFAULT"
_Z15vectorAddUnrollPKfS0_Pfi:
.text._Z15vectorAddUnrollPKfS0_Pfi:
[----:B------:R-:W-:Y:S01]  /*0000*/  LDC R1, c[0x0][0x37c] ;  /* 0x0000df00ff017b82 */ /* 0x000fe20000000800 */
[----:B------:R-:W0:Y:S01]  /*0010*/  S2R R0, SR_CTAID.X ;  /* 0x0000000000007919 */ /* 0x000e220000002500 */
[----:B------:R-:W0:Y:S01]  /*0020*/  LDCU UR4, c[0x0][0x360] ;  /* 0x00006c00ff0477ac */ /* 0x000e220008000800 */
[----:B------:R-:W0:Y:S01]  /*0030*/  S2R R3, SR_TID.X ;  /* 0x0000000000037919 */ /* 0x000e220000002100 */
[----:B------:R-:W1:Y:S01]  /*0040*/  LDCU UR5, c[0x0][0x398] ;  /* 0x00007300ff0577ac */ /* 0x000e620008000800 */
[----:B0-----:R-:W-:-:S05]  /*0050*/  IMAD R0, R0, UR4, R3 ;  /* 0x0000000400007c24 */ /* 0x001fca000f8e0203 */
[----:B-1----:R-:W-:-:S13]  /*0060*/  ISETP.GE.AND P0, PT, R0, UR5, PT ;  /* 0x0000000500007c0c */ /* 0x002fda000bf06270 */
[----:B------:R-:W-:Y:S05]  /*0070*/  @P0 EXIT ;  /* 0x000000000000094d */ /* 0x000fea0003800000 */
[----:B------:R-:W0:Y:S01]  /*0080*/  LDC.64 R6, c[0x0][0x388] ;  /* 0x0000e200ff067b82 */ /* 0x000e220000000a00 */
[----:B------:R-:W1:Y:S07]  /*0090*/  LDCU.64 UR4, c[0x0][0x358] ;  /* 0x00006b00ff0477ac */ /* 0x000e6e0008000a00 */
[----:B------:R-:W2:Y:S01]  /*00a0*/  LDC.64 R4, c[0x0][0x380] ;  /* 0x0000e000ff047b82 */ /* 0x000ea20000000a00 */
[----:B0-----:R-:W-:-:S06]  /*00b0*/  IMAD.WIDE R6, R0, 0x4, R6 ;  /* 0x0000000400067825 */ /* 0x001fcc00078e0206 */
[----:B-1----:R-:W3:Y:S01]  /*00c0*/  LDG.E R7, desc[UR4][R6.64] ;  /* 0x0000000406077981 */ /* 0x002ee2000c1e1900 */
[----:B--2---:R-:W-:-:S05]  /*00d0*/  IMAD.WIDE R4, R0, 0x4, R4 ;  /* 0x0000000400047825 */ /* 0x004fca00078e0204 */
[----:B------:R0:W3:Y:S02]  /*00e0*/  LDG.E R2, desc[UR4][R4.64] ;  /* 0x0000000404027981 */ /* 0x0000e4000c1e1900 */
[----:B0-----:R-:W0:Y:S01]  /*00f0*/  LDC.64 R4, c[0x0][0x390] ;  /* 0x0000e400ff047b82 */ /* 0x001e220000000a00 */
[----:B---3--:R-:W-:-:S04]  /*0100*/  FADD R2, R2, R7 ;  /* 0x0000000702027221 */ /* 0x008fc80000000000 */
[----:B------:R-:W-:-:S04]  /*0110*/  FADD R3, RZ, R2 ;  /* 0x00000002ff037221 */ /* 0x000fc80000000000 */
[----:B------:R-:W-:-:S04]  /*0120*/  FADD R3, R2, R3 ;  /* 0x0000000302037221 */ /* 0x000fc80000000000 */
        /* <DEDUP_REMOVED lines=96> */
[----:B------:R-:W-:Y:S01]  /*0730*/  FADD R3, R2, R3 ;  /* 0x0000000302037221 */ /* 0x000fe20000000000 */
[----:B0-----:R-:W-:-:S04]  /*0740*/  IMAD.WIDE R4, R0, 0x4, R4 ;  /* 0x0000000400047825 */ /* 0x001fc800078e0204 */
[----:B------:R-:W-:-:S05]  /*0750*/  FADD R3, R2, R3 ;  /* 0x0000000302037221 */ /* 0x000fca0000000000 */
[----:B------:R-:W-:Y:S01]  /*0760*/  STG.E desc[UR4][R4.64], R3 ;  /* 0x0000000304007986 */ /* 0x000fe2000c101904 */
[----:B------:R-:W-:Y:S05]  /*0770*/  EXIT ;  /* 0x000000000000794d */ /* 0x000fea0003800000 */
.L_x_0:
[----:B------:R-:W-:-:S00]  /*0780*/  BRA `(.L_x_0) ;  /* 0xfffffffc00fc7947 */ /* 0x000fc0000383ffff */
[----:B------:R-:W-:-:S00]  /*0790*/  NOP ;  /* 0x0000000000007918 */ /* 0x000fc00000000000 */
        /* <DEDUP_REMOVED lines=14> */
.L_x_2:


//--------------------- .text._Z17vectorAddNoUnrollPKfS0_Pfi --------------------------
	.section	.text._Z17vectorAddNoUnrollPKfS0_Pfi,"ax",@progbits
	.align	128
        .global         _Z17vectorAddNoUnrollPKfS0_Pfi
        .type           _Z17vectorAddNoUnrollPKfS0_Pfi,@function
        .size           _Z17vectorAddNoUnrollPKfS0_Pfi,(.L_x_3 - _Z17vectorAddNoUnrollPKfS0_Pfi)
        .other          _Z17vectorAddNoUnrollPKfS0_Pfi,@"STO_CUDA_ENTRY STV_DEFAULT"
_Z17vectorAddNoUnrollPKfS0_Pfi:
.text._Z17vectorAddNoUnrollPKfS0_Pfi:
        /* <DEDUP_REMOVED lines=120> */
.L_x_1:
        /* <DEDUP_REMOVED lines=16> */
.L_x_3:


//--------------------- .nv.shared.reserved.0     --------------------------
	.section	.nv.shared.reserved.0,"aw",@nobits
	.weak		__nv_reservedSMEM_offset_0_alias
	.size		__nv_reservedSMEM_offset_0_alias, 0, 64
	.other		__nv_reservedSMEM_offset_0_alias,@"STO_CUDA_RESERVED_SHARED STV_DEFAULT"
__nv_reservedSMEM_offset_0_alias:
	.zero		0
	.zero		64


//--------------------- .nv.constant0._Z15vectorAddUnrollPKfS0_Pfi --------------------------
	.section	.nv.constant0._Z15vectorAddUnrollPKfS0_Pfi,"a",@progbits
	.sectionflags	@""
	.align	4
.nv.constant0._Z15vectorAddUnrollPKfS0_Pfi:
	.zero		924


//--------------------- .nv.constant0._Z17vectorAddNoUnrollPKfS0_Pfi --------------------------
	.section	.nv.constant0._Z17vectorAddNoUnrollPKfS0_Pfi,"a",@progbits
	.sectionflags	@""
	.align	4
.nv.constant0._Z17vectorAddNoUnrollPKfS0_Pfi:
	.zero		924


//--------------------- SYMBOLS --------------------------

	.type		.nv.reservedSmem.offset0,@object
	.size		.nv.reservedSmem.offset0,0x4
